//
// Generated by NVIDIA NVVM Compiler
//
// Compiler Build ID: CL-36424714
// Cuda compilation tools, release 13.0, V13.0.88
// Based on NVVM 20.0.0
//

.version 9.0
.target sm_100
.address_size 64

	// .globl	_Z10vector_addPiS_S_

.visible .entry _Z10vector_addPiS_S_(
	.param .u64 .ptr .align 1 _Z10vector_addPiS_S__param_0,
	.param .u64 .ptr .align 1 _Z10vector_addPiS_S__param_1,
	.param .u64 .ptr .align 1 _Z10vector_addPiS_S__param_2
)
{
	.reg .b32 	%r<8>;
	.reg .b64 	%rd<11>;

	ld.param.u64 	%rd1, [_Z10vector_addPiS_S__param_0];
	ld.param.u64 	%rd2, [_Z10vector_addPiS_S__param_1];
	ld.param.u64 	%rd3, [_Z10vector_addPiS_S__param_2];
	cvta.to.global.u64 	%rd4, %rd1;
	cvta.to.global.u64 	%rd5, %rd3;
	cvta.to.global.u64 	%rd6, %rd2;
	mov.u32 	%r1, %ntid.x;
	mov.u32 	%r2, %ctaid.x;
	mov.u32 	%r3, %tid.x;
	mad.lo.s32 	%r4, %r1, %r2, %r3;
	mul.wide.s32 	%rd7, %r4, 4;
	add.s64 	%rd8, %rd6, %rd7;
	ld.global.u32 	%r5, [%rd8];
	add.s64 	%rd9, %rd5, %rd7;
	ld.global.u32 	%r6, [%rd9];
	add.s32 	%r7, %r6, %r5;
	add.s64 	%rd10, %rd4, %rd7;
	st.global.u32 	[%rd10], %r7;
	ret;

}


// ===== COMPILED SASS (sm_100) =====

	.target	sm_100

	.elftype	@"ET_EXEC"


//--------------------- .note.nv.tkinfo           --------------------------
	.section	.note.nv.tkinfo,"",@"SHT_NOTE"
	.sectionflags	@"SHF_NOTE_NV_TKINFO"
	.tkinfo
        /*0018*/ 	.word	0x00000002
        /*0030*/ 	.string	""
        /*0030*/ 	.string	"ptxas"
        /*0030*/ 	.string	"Cuda compilation tools, release 13.0, V13.0.88"
        /*0030*/ 	.string	"Build cuda_13.0.r13.0/compiler.36424714_0"
        /*0030*/ 	.string	"-arch sm_100 -m 64 "



//--------------------- .note.nv.cuinfo           --------------------------
	.section	.note.nv.cuinfo,"",@"SHT_NOTE"
	.sectionflags	@"SHF_NOTE_NV_CUINFO"
        /*0018*/ 	.short	0x0002
        /*001a*/ 	.short	0x0064
        /*001c*/ 	.short	0x0082
	.zero		2


//--------------------- .nv.info                  --------------------------
	.section	.nv.info,"",@"SHT_CUDA_INFO"
	.align	4


	//----- nvinfo : EIATTR_REGCOUNT
	.align		4
        /*0000*/ 	.byte	0x04, 0x2f
        /*0002*/ 	.short	(.L_1 - .L_0)
	.align		4
.L_0:
        /*0004*/ 	.word	index@(_Z10vector_addPiS_S_)
        /*0008*/ 	.word	0x0000000c


	//----- nvinfo : EIATTR_FRAME_SIZE
	.align		4
.L_1:
        /*000c*/ 	.byte	0x04, 0x11
        /*000e*/ 	.short	(.L_3 - .L_2)
	.align		4
.L_2:
        /*0010*/ 	.word	index@(_Z10vector_addPiS_S_)
        /*0014*/ 	.word	0x00000000


	//----- nvinfo : EIATTR_MIN_STACK_SIZE
	.align		4
.L_3:
        /*0018*/ 	.byte	0x04, 0x12
        /*001a*/ 	.short	(.L_5 - .L_4)
	.align		4
.L_4:
        /*001c*/ 	.word	index@(_Z10vector_addPiS_S_)
        /*0020*/ 	.word	0x00000000
.L_5:


//--------------------- .nv.compat                --------------------------
	.section	.nv.compat,"",@"SHT_CUDA_COMPAT_INFO"
	.align	4
        /*0000*/ 	.byte	0x02, 0x09, 0x00, 0x00, 0x02, 0x02, 0x01, 0x00, 0x02, 0x05, 0x05, 0x00, 0x03, 0x07, 0x01, 0x01
        /*0010*/ 	.byte	0x02, 0x03, 0x00, 0x00, 0x02, 0x06, 0x01, 0x00, 0x04, 0x0b, 0x08, 0x00, 0x09, 0x00, 0x00, 0x00
        /*0020*/ 	.byte	0x00, 0x00, 0x00, 0x00


//--------------------- .nv.info._Z10vector_addPiS_S_ --------------------------
	.section	.nv.info._Z10vector_addPiS_S_,"",@"SHT_CUDA_INFO"
	.sectionflags	@""
	.align	4


	//----- nvinfo : EIATTR_CUDA_API_VERSION
	.align		4
        /*0000*/ 	.byte	0x04, 0x37
        /*0002*/ 	.short	(.L_7 - .L_6)
.L_6:
        /*0004*/ 	.word	0x00000082


	//----- nvinfo : EIATTR_KPARAM_INFO
	.align		4
.L_7:
        /*0008*/ 	.byte	0x04, 0x17
        /*000a*/ 	.short	(.L_9 - .L_8)
.L_8:
        /*000c*/ 	.word	0x00000000
        /*0010*/ 	.short	0x0002
        /*0012*/ 	.short	0x0010
        /*0014*/ 	.byte	0x00, 0xf5, 0x21, 0x00


	//----- nvinfo : EIATTR_KPARAM_INFO
	.align		4
.L_9:
        /*0018*/ 	.byte	0x04, 0x17
        /*001a*/ 	.short	(.L_11 - .L_10)
.L_10:
        /*001c*/ 	.word	0x00000000
        /*0020*/ 	.short	0x0001
        /*0022*/ 	.short	0x0008
        /*0024*/ 	.byte	0x00, 0xf5, 0x21, 0x00


	//----- nvinfo : EIATTR_KPARAM_INFO
	.align		4
.L_11:
        /*0028*/ 	.byte	0x04, 0x17
        /*002a*/ 	.short	(.L_13 - .L_12)
.L_12:
        /*002c*/ 	.word	0x00000000
        /*0030*/ 	.short	0x0000
        /*0032*/ 	.short	0x0000
        /*0034*/ 	.byte	0x00, 0xf5, 0x21, 0x00


	//----- nvinfo : EIATTR_SPARSE_MMA_MASK
	.align		4
.L_13:
        /*0038*/ 	.byte	0x03, 0x50
        /*003a*/ 	.short	0x0000


	//----- nvinfo : EIATTR_MAXREG_COUNT
	.align		4
        /*003c*/ 	.byte	0x03, 0x1b
        /*003e*/ 	.short	0x00ff


	//----- nvinfo : EIATTR_MERCURY_ISA_VERSION
	.align		4
        /*0040*/ 	.byte	0x03, 0x5f
        /*0042*/ 	.short	0x0101


	//----- nvinfo : EIATTR_VRC_CTA_INIT_COUNT
	.align		4
        /*0044*/ 	.byte	0x02, 0x4a
	.zero		1
	.zero		1


	//----- nvinfo : EIATTR_EXIT_INSTR_OFFSETS
	.align		4
        /*0048*/ 	.byte	0x04, 0x1c
        /*004a*/ 	.short	(.L_15 - .L_14)


	//   ....[0]....
.L_14:
        /*004c*/ 	.word	0x00000100


	//----- nvinfo : EIATTR_CBANK_PARAM_SIZE
	.align		4
.L_15:
        /*0050*/ 	.byte	0x03, 0x19
        /*0052*/ 	.short	0x0018


	//----- nvinfo : EIATTR_PARAM_CBANK
	.align		4
        /*0054*/ 	.byte	0x04, 0x0a
        /*0056*/ 	.short	(.L_17 - .L_16)
	.align		4
.L_16:
        /*0058*/ 	.word	index@(.nv.constant0._Z10vector_addPiS_S_)
        /*005c*/ 	.short	0x0380
        /*005e*/ 	.short	0x0018


	//----- nvinfo : EIATTR_SW_WAR
	.align		4
.L_17:
        /*0060*/ 	.byte	0x04, 0x36
        /*0062*/ 	.short	(.L_19 - .L_18)
.L_18:
        /*0064*/ 	.word	0x00000008
.L_19:


//--------------------- .nv.callgraph             --------------------------
	.section	.nv.callgraph,"",@"SHT_CUDA_CALLGRAPH"
	.align	4
	.sectionentsize	8
	.align		4
        /*0000*/ 	.word	0x00000000
	.align		4
        /*0004*/ 	.word	0xffffffff
	.align		4
        /*0008*/ 	.word	0x00000000
	.align		4
        /*000c*/ 	.word	0xfffffffe
	.align		4
        /*0010*/ 	.word	0x00000000
	.align		4
        /*0014*/ 	.word	0xfffffffd
	.align		4
        /*0018*/ 	.word	0x00000000
	.align		4
        /*001c*/ 	.word	0xfffffffc


//--------------------- .text._Z10vector_addPiS_S_ --------------------------
	.section	.text._Z10vector_addPiS_S_,"ax",@progbits
	.align	128
        .global         _Z10vector_addPiS_S_
        .type           _Z10vector_addPiS_S_,@function
        .size           _Z10vector_addPiS_S_,(.L_x_1 - _Z10vector_addPiS_S_)
        .other          _Z10vector_addPiS_S_,@"STO_CUDA_ENTRY STV_DEFAULT"
_Z10vector_addPiS_S_:
.text._Z10vector_addPiS_S_:
[----:B------:R-:W-:Y:S01]  /*0000*/  LDC R1, c[0x0][0x37c] ;  /* 0x0000df00ff017b82 */ /* 0x000fe20000000800 */
[----:B------:R-:W0:Y:S07]  /*0010*/  S2R R9, SR_CTAID.X ;  /* 0x0000000000097919 */ /* 0x000e2e0000002500 */
[----:B------:R-:W1:Y:S01]  /*0020*/  LDC.64 R2, c[0x0][0x388] ;  /* 0x0000e200ff027b82 */ /* 0x000e620000000a00 */
[----:B------:R-:W0:Y:S01]  /*0030*/  LDCU UR6, c[0x0][0x360] ;  /* 0x00006c00ff0677ac */ /* 0x000e220008000800 */
[----:B------:R-:W0:Y:S01]  /*0040*/  S2R R0, SR_TID.X ;  /* 0x0000000000007919 */ /* 0x000e220000002100 */
[----:B------:R-:W2:Y:S05]  /*0050*/  LDCU.64 UR4, c[0x0][0x358] ;  /* 0x00006b00ff0477ac */ /* 0x000eaa0008000a00 */
[----:B------:R-:W3:Y:S08]  /*0060*/  LDC.64 R4, c[0x0][0x390] ;  /* 0x0000e400ff047b82 */ /* 0x000ef00000000a00 */
[----:B------:R-:W4:Y:S01]  /*0070*/  LDC.64 R6, c[0x0][0x380] ;  /* 0x0000e000ff067b82 */ /* 0x000f220000000a00 */
[----:B0-----:R-:W-:-:S04]  /*0080*/  IMAD R9, R9, UR6, R0 ;  /* 0x0000000609097c24 */ /* 0x001fc8000f8e0200 */
[----:B-1----:R-:W-:-:S04]  /*0090*/  IMAD.WIDE R2, R9, 0x4, R2 ;  /* 0x0000000409027825 */ /* 0x002fc800078e0202 */
[C---:B---3--:R-:W-:Y:S02]  /*00a0*/  IMAD.WIDE R4, R9.reuse, 0x4, R4 ;  /* 0x0000000409047825 */ /* 0x048fe400078e0204 */
[----:B--2---:R-:W2:Y:S04]  /*00b0*/  LDG.E R2, desc[UR4][R2.64] ;  /* 0x0000000402027981 */ /* 0x004ea8000c1e1900 */
[----:B------:R-:W2:Y:S01]  /*00c0*/  LDG.E R5, desc[UR4][R4.64] ;  /* 0x0000000404057981 */ /* 0x000ea2000c1e1900 */
[----:B----4-:R-:W-:Y:S01]  /*00d0*/  IMAD.WIDE R6, R9, 0x4, R6 ;  /* 0x0000000409067825 */ /* 0x010fe200078e0206 */
[----:B--2---:R-:W-:-:S05]  /*00e0*/  IADD3 R9, PT, PT, R2, R5, RZ ;  /* 0x0000000502097210 */ /* 0x004fca0007ffe0ff */
[----:B------:R-:W-:Y:S01]  /*00f0*/  STG.E desc[UR4][R6.64], R9 ;  /* 0x0000000906007986 */ /* 0x000fe2000c101904 */
[----:B------:R-:W-:Y:S05]  /*0100*/  EXIT ;  /* 0x000000000000794d */ /* 0x000fea0003800000 */
.L_x_0:
[----:B------:R-:W-:-:S00]  /*0110*/  BRA `(.L_x_0) ;  /* 0xfffffffc00fc7947 */ /* 0x000fc0000383ffff */
[----:B------:R-:W-:-:S00]  /*0120*/  NOP ;  /* 0x0000000000007918 */ /* 0x000fc00000000000 */
        /* <DEDUP_REMOVED lines=13> */
.L_x_1:


//--------------------- .nv.shared.reserved.0     --------------------------
	.section	.nv.shared.reserved.0,"aw",@nobits
	.weak		__nv_reservedSMEM_offset_0_alias
	.size		__nv_reservedSMEM_offset_0_alias, 0, 64
	.other		__nv_reservedSMEM_offset_0_alias,@"STO_CUDA_RESERVED_SHARED STV_DEFAULT"
__nv_reservedSMEM_offset_0_alias:
	.zero		0
	.zero		64


//--------------------- .nv.constant0._Z10vector_addPiS_S_ --------------------------
	.section	.nv.constant0._Z10vector_addPiS_S_,"a",@progbits
	.sectionflags	@""
	.align	4
.nv.constant0._Z10vector_addPiS_S_:
	.zero		920


//--------------------- SYMBOLS --------------------------

	.type		.nv.reservedSmem.offset0,@object
	.size		.nv.reservedSmem.offset0,0x4
